	.headerflags	@"EF_CUDA_TEXMODE_UNIFIED EF_CUDA_64BIT_ADDRESS EF_CUDA_ACCELERATORS EF_CUDA_SM90 EF_CUDA_VIRTUAL_SM(EF_CUDA_SM90)"
	.elftype	@"ET_EXEC"


//--------------------- .nv.info                  --------------------------
	.section	.nv.info,"",@"SHT_CUDA_INFO"
	.align	4


	//----- nvinfo : EIATTR_REGCOUNT
	.align		4
        /*0000*/ 	.byte	0x04, 0x2f
        /*0002*/ 	.short	(.L_1 - .L_0)
	.align		4
.L_0:
        /*0004*/ 	.word	index@(triton_poi_fused_max_pool2d_with_indices_2)
        /*0008*/ 	.word	0x00000030


	//----- nvinfo : EIATTR_MIN_STACK_SIZE
	.align		4
.L_1:
        /*000c*/ 	.byte	0x04, 0x12
        /*000e*/ 	.short	(.L_3 - .L_2)
	.align		4
.L_2:
        /*0010*/ 	.word	index@(triton_poi_fused_max_pool2d_with_indices_2)
        /*0014*/ 	.word	0x00000000


	//----- nvinfo : EIATTR_FRAME_SIZE
	.align		4
.L_3:
        /*0018*/ 	.byte	0x04, 0x11
        /*001a*/ 	.short	(.L_5 - .L_4)
	.align		4
.L_4:
        /*001c*/ 	.word	index@(triton_poi_fused_max_pool2d_with_indices_2)
        /*0020*/ 	.word	0x00000000


	//----- nvinfo : EIATTR_MIN_STACK_SIZE
	.align		4
.L_5:
        /*0024*/ 	.byte	0x04, 0x12
        /*0026*/ 	.short	(.L_7 - .L_6)
	.align		4
.L_6:
        /*0028*/ 	.word	index@(triton_poi_fused_max_pool2d_with_indices_2)
        /*002c*/ 	.word	0x00000000
.L_7:


//--------------------- .nv.info.triton_poi_fused_max_pool2d_with_indices_2 --------------------------
	.section	.nv.info.triton_poi_fused_max_pool2d_with_indices_2,"",@"SHT_CUDA_INFO"
	.sectionflags	@""
	.align	4


	//----- nvinfo : EIATTR_CUDA_API_VERSION
	.align		4
        /*0000*/ 	.byte	0x04, 0x37
        /*0002*/ 	.short	(.L_9 - .L_8)
.L_8:
        /*0004*/ 	.word	0x0000007c


	//----- nvinfo : EIATTR_KPARAM_INFO
	.align		4
.L_9:
        /*0008*/ 	.byte	0x04, 0x17
        /*000a*/ 	.short	(.L_11 - .L_10)
.L_10:
        /*000c*/ 	.word	0x00000000
        /*0010*/ 	.short	0x0003
        /*0012*/ 	.short	0x0018
        /*0014*/ 	.byte	0x00, 0xf0, 0x11, 0x00


	//----- nvinfo : EIATTR_KPARAM_INFO
	.align		4
.L_11:
        /*0018*/ 	.byte	0x04, 0x17
        /*001a*/ 	.short	(.L_13 - .L_12)
.L_12:
        /*001c*/ 	.word	0x00000000
        /*0020*/ 	.short	0x0002
        /*0022*/ 	.short	0x0010
        /*0024*/ 	.byte	0x00, 0xf4, 0x21, 0x00


	//----- nvinfo : EIATTR_KPARAM_INFO
	.align		4
.L_13:
        /*0028*/ 	.byte	0x04, 0x17
        /*002a*/ 	.short	(.L_15 - .L_14)
.L_14:
        /*002c*/ 	.word	0x00000000
        /*0030*/ 	.short	0x0001
        /*0032*/ 	.short	0x0008
        /*0034*/ 	.byte	0x00, 0xf4, 0x21, 0x00


	//----- nvinfo : EIATTR_KPARAM_INFO
	.align		4
.L_15:
        /*0038*/ 	.byte	0x04, 0x17
        /*003a*/ 	.short	(.L_17 - .L_16)
.L_16:
        /*003c*/ 	.word	0x00000000
        /*0040*/ 	.short	0x0000
        /*0042*/ 	.short	0x0000
        /*0044*/ 	.byte	0x00, 0xf4, 0x21, 0x00


	//----- nvinfo : EIATTR_SPARSE_MMA_MASK
	.align		4
.L_17:
        /*0048*/ 	.byte	0x03, 0x50
        /*004a*/ 	.short	0x0000


	//----- nvinfo : EIATTR_MAXREG_COUNT
	.align		4
        /*004c*/ 	.byte	0x03, 0x1b
        /*004e*/ 	.short	0x00ff


	//----- nvinfo : EIATTR_EXIT_INSTR_OFFSETS
	.align		4
        /*0050*/ 	.byte	0x04, 0x1c
        /*0052*/ 	.short	(.L_19 - .L_18)


	//   ....[0]....
.L_18:
        /*0054*/ 	.word	0x00001420


	//----- nvinfo : EIATTR_REQNTID
	.align		4
.L_19:
        /*0058*/ 	.byte	0x04, 0x10
        /*005a*/ 	.short	(.L_21 - .L_20)
.L_20:
        /*005c*/ 	.word	0x00000080
        /*0060*/ 	.word	0x00000001
        /*0064*/ 	.word	0x00000001


	//----- nvinfo : EIATTR_CBANK_PARAM_SIZE
	.align		4
.L_21:
        /*0068*/ 	.byte	0x03, 0x19
        /*006a*/ 	.short	0x001c


	//----- nvinfo : EIATTR_PARAM_CBANK
	.align		4
        /*006c*/ 	.byte	0x04, 0x0a
        /*006e*/ 	.short	(.L_23 - .L_22)
	.align		4
.L_22:
        /*0070*/ 	.word	index@(.nv.constant0.triton_poi_fused_max_pool2d_with_indices_2)
        /*0074*/ 	.short	0x0210
        /*0076*/ 	.short	0x001c


	//----- nvinfo : EIATTR_SW_WAR
	.align		4
.L_23:
        /*0078*/ 	.byte	0x04, 0x36
        /*007a*/ 	.short	(.L_25 - .L_24)
.L_24:
        /*007c*/ 	.word	0x00000008
.L_25:


//--------------------- .nv.callgraph             --------------------------
	.section	.nv.callgraph,"",@"SHT_CUDA_CALLGRAPH"
	.align	4
	.sectionentsize	8
	.align		4
        /*0000*/ 	.word	0x00000000
	.align		4
        /*0004*/ 	.word	0xffffffff
	.align		4
        /*0008*/ 	.word	0x00000000
	.align		4
        /*000c*/ 	.word	0xfffffffe
	.align		4
        /*0010*/ 	.word	0x00000000
	.align		4
        /*0014*/ 	.word	0xfffffffd
	.align		4
        /*0018*/ 	.word	0x00000000
	.align		4
        /*001c*/ 	.word	0xfffffffc


//--------------------- .text.triton_poi_fused_max_pool2d_with_indices_2 --------------------------
	.section	.text.triton_poi_fused_max_pool2d_with_indices_2,"ax",@progbits
	.sectionflags	@"SHF_BARRIERS=1"
	.align	128
        .global         triton_poi_fused_max_pool2d_with_indices_2
        .type           triton_poi_fused_max_pool2d_with_indices_2,@function
        .size           triton_poi_fused_max_pool2d_with_indices_2,(.L_x_1 - triton_poi_fused_max_pool2d_with_indices_2)
        .other          triton_poi_fused_max_pool2d_with_indices_2,@"STO_CUDA_ENTRY STV_DEFAULT"
triton_poi_fused_max_pool2d_with_indices_2:
.text.triton_poi_fused_max_pool2d_with_indices_2:
[----:B------:R-:W-:Y:S01]  /*0000*/  LDC R1, c[0x0][0x28] ;  /* 0x00000a00ff017b82 */ /* 0x000fe20000000800 */
[----:B------:R-:W1:Y:S07]  /*0010*/  S2R R3, SR_TID.X ;  /* 0x0000000000037919 */ /* 0x000e6e0000002100 */
[----:B------:R-:W2:Y:S01]  /*0020*/  LDC.64 R26, c[0x0][0x210] ;  /* 0x00008400ff1a7b82 */ /* 0x000ea20000000a00 */
[----:B------:R-:W-:Y:S01]  /*0030*/  ULDC.64 UR6, c[0x0][0x208] ;  /* 0x0000820000067ab9 */ /* 0x000fe20000000a00 */
[----:B------:R-:W3:Y:S06]  /*0040*/  S2R R2, SR_CTAID.X ;  /* 0x0000000000027919 */ /* 0x000eec0000002500 */
[----:B------:R-:W4:Y:S01]  /*0050*/  S2UR UR5, SR_CgaCtaId ;  /* 0x00000000000579c3 */ /* 0x000f220000008800 */
[----:B------:R-:W-:Y:S01]  /*0060*/  UMOV UR4, 0x400 ;  /* 0x0000040000047882 */ /* 0x000fe20000000000 */
[----:B------:R-:W-:Y:S01]  /*0070*/  ULDC.64 UR8, c[0x0][0x220] ;  /* 0x0000880000087ab9 */ /* 0x000fe20000000a00 */
[----:B-1----:R-:W-:-:S02]  /*0080*/  IMAD.SHL.U32 R39, R3, 0x8, RZ ;  /* 0x0000000803277824 */ /* 0x002fc400078e00ff */
[----:B---3--:R-:W-:-:S03]  /*0090*/  IMAD.SHL.U32 R0, R2, 0x400, RZ ;  /* 0x0000040002007824 */ /* 0x008fc600078e00ff */
[----:B------:R-:W-:Y:S02]  /*00a0*/  LOP3.LUT R39, R39, 0x3f8, RZ, 0xc0, !PT ;  /* 0x000003f827277812 */ /* 0x000fe400078ec0ff */
[----:B------:R-:W-:Y:S02]  /*00b0*/  SHF.R.S32.HI R34, RZ, 0x15, R2 ;  /* 0x00000015ff227819 */ /* 0x000fe40000011402 */
[----:B------:R-:W-:Y:S02]  /*00c0*/  LOP3.LUT R2, R0, R39, RZ, 0xfc, !PT ;  /* 0x0000002700027212 */ /* 0x000fe400078efcff */
[----:B------:R-:W-:Y:S02]  /*00d0*/  SGXT R34, R34, 0x1 ;  /* 0x000000012222781a */ /* 0x000fe40000000200 */
[----:B------:R-:W-:Y:S02]  /*00e0*/  SHF.R.S32.HI R5, RZ, 0x1f, R2 ;  /* 0x0000001fff057819 */ /* 0x000fe40000011402 */
[----:B------:R-:W-:-:S02]  /*00f0*/  LOP3.LUT R7, R0, 0x2, R39, 0xfe, !PT ;  /* 0x0000000200077812 */ /* 0x000fc400078efe27 */
[----:B------:R-:W-:Y:S02]  /*0100*/  LEA.HI R4, R5, R2, RZ, 0x5 ;  /* 0x0000000205047211 */ /* 0x000fe400078f28ff */
[----:B------:R-:W-:Y:S02]  /*0110*/  LOP3.LUT R9, R0, 0x3, R39, 0xfe, !PT ;  /* 0x0000000300097812 */ /* 0x000fe400078efe27 */
[----:B------:R-:W-:Y:S01]  /*0120*/  LEA.HI R6, R34, R7, RZ, 0x5 ;  /* 0x0000000722067211 */ /* 0x000fe200078f28ff */
[----:B------:R-:W-:Y:S01]  /*0130*/  IMAD.SHL.U32 R37, R4, 0x4, RZ ;  /* 0x0000000404257824 */ /* 0x000fe200078e00ff */
[----:B------:R-:W-:Y:S02]  /*0140*/  LEA.HI R8, R34, R9, RZ, 0x5 ;  /* 0x0000000922087211 */ /* 0x000fe400078f28ff */
[----:B------:R-:W-:Y:S02]  /*0150*/  LOP3.LUT R6, R6, 0x7fffffe0, RZ, 0xc0, !PT ;  /* 0x7fffffe006067812 */ /* 0x000fe400078ec0ff */
[----:B------:R-:W-:-:S02]  /*0160*/  LOP3.LUT R5, R0, 0x1, R39, 0xfe, !PT ;  /* 0x0000000100057812 */ /* 0x000fc400078efe27 */
[----:B------:R-:W-:Y:S01]  /*0170*/  LOP3.LUT R8, R8, 0x7fffffe0, RZ, 0xc0, !PT ;  /* 0x7fffffe008087812 */ /* 0x000fe200078ec0ff */
[----:B------:R-:W-:Y:S01]  /*0180*/  IMAD.IADD R14, R7, 0x1, -R6 ;  /* 0x00000001070e7824 */ /* 0x000fe200078e0a06 */
[----:B------:R-:W-:Y:S02]  /*0190*/  LOP3.LUT R37, R37, 0xffffff80, RZ, 0xc0, !PT ;  /* 0xffffff8025257812 */ /* 0x000fe400078ec0ff */
[----:B------:R-:W-:Y:S01]  /*01a0*/  LEA.HI R6, R34, R5, RZ, 0x5 ;  /* 0x0000000522067211 */ /* 0x000fe200078f28ff */
[----:B------:R-:W-:Y:S02]  /*01b0*/  IMAD.IADD R18, R9, 0x1, -R8 ;  /* 0x0000000109127824 */ /* 0x000fe400078e0a08 */
[--C-:B------:R-:W-:Y:S01]  /*01c0*/  IMAD R9, R14, 0x2, R37.reuse ;  /* 0x000000020e097824 */ /* 0x100fe200078e0225 */
[----:B------:R-:W-:Y:S01]  /*01d0*/  LOP3.LUT R6, R6, 0x7fffffe0, RZ, 0xc0, !PT ;  /* 0x7fffffe006067812 */ /* 0x000fe200078ec0ff */
[----:B------:R-:W-:Y:S02]  /*01e0*/  IMAD R21, R18, 0x2, R37 ;  /* 0x0000000212157824 */ /* 0x000fe400078e0225 */
[----:B--2---:R-:W-:-:S04]  /*01f0*/  IMAD.WIDE R8, R9, 0x4, R26 ;  /* 0x0000000409087825 */ /* 0x004fc800078e021a */
[----:B------:R-:W-:Y:S01]  /*0200*/  IMAD.IADD R38, R5, 0x1, -R6 ;  /* 0x0000000105267824 */ /* 0x000fe200078e0a06 */
[----:B------:R-:W2:Y:S01]  /*0210*/  LDG.E.EL R7, desc[UR6][R8.64] ;  /* 0x0000000608077981 */ /* 0x000ea2000c2e1900 */
[----:B------:R-:W-:-:S03]  /*0220*/  IMAD.WIDE R20, R21, 0x4, R26 ;  /* 0x0000000415147825 */ /* 0x000fc600078e021a */
[----:B------:R-:W2:Y:S01]  /*0230*/  LDG.E.EL R6, desc[UR6][R8.64+0x4] ;  /* 0x0000040608067981 */ /* 0x000ea2000c2e1900 */
[----:B------:R-:W-:Y:S01]  /*0240*/  IMAD R11, R38, 0x2, R37 ;  /* 0x00000002260b7824 */ /* 0x000fe200078e0225 */
[----:B------:R-:W-:Y:S02]  /*0250*/  LOP3.LUT R17, R37, 0x40, RZ, 0xfc, !PT ;  /* 0x0000004025117812 */ /* 0x000fe400078efcff */
[----:B------:R-:W3:Y:S01]  /*0260*/  LDG.E.EL R19, desc[UR6][R20.64] ;  /* 0x0000000614137981 */ /* 0x000ee2000c2e1900 */
[----:B------:R-:W-:-:S03]  /*0270*/  IMAD.WIDE R10, R11, 0x4, R26 ;  /* 0x000000040b0a7825 */ /* 0x000fc600078e021a */
[----:B------:R-:W3:Y:S01]  /*0280*/  LDG.E.EL R30, desc[UR6][R20.64+0x4] ;  /* 0x00000406141e7981 */ /* 0x000ee2000c2e1900 */
[----:B------:R-:W-:-:S03]  /*0290*/  IMAD R23, R14, 0x2, R17 ;  /* 0x000000020e177824 */ /* 0x000fc600078e0211 */
[----:B------:R-:W5:Y:S01]  /*02a0*/  LDG.E.EL R15, desc[UR6][R10.64] ;  /* 0x000000060a0f7981 */ /* 0x000f62000c2e1900 */
[----:B------:R-:W-:-:S03]  /*02b0*/  IMAD.WIDE R22, R23, 0x4, R26 ;  /* 0x0000000417167825 */ /* 0x000fc600078e021a */
[----:B------:R-:W5:Y:S01]  /*02c0*/  LDG.E.EL R29, desc[UR6][R10.64+0x4] ;  /* 0x000004060a1d7981 */ /* 0x000f62000c2e1900 */
[--C-:B------:R-:W-:Y:S02]  /*02d0*/  IMAD R25, R18, 0x2, R17.reuse ;  /* 0x0000000212197824 */ /* 0x100fe400078e0211 */
[----:B------:R-:W-:Y:S01]  /*02e0*/  IMAD R45, R38, 0x2, R17 ;  /* 0x00000002262d7824 */ /* 0x000fe200078e0211 */
[----:B------:R-:W4:Y:S01]  /*02f0*/  LDG.E.EL R13, desc[UR6][R22.64] ;  /* 0x00000006160d7981 */ /* 0x000f22000c2e1900 */
[----:B------:R-:W-:Y:S01]  /*0300*/  IMAD.WIDE R24, R25, 0x4, R26 ;  /* 0x0000000419187825 */ /* 0x000fe200078e021a */
[----:B------:R-:W-:-:S03]  /*0310*/  LOP3.LUT R5, R4, 0x7fffffe0, RZ, 0xc0, !PT ;  /* 0x7fffffe004057812 */ /* 0x000fc600078ec0ff */
[----:B------:R-:W-:Y:S01]  /*0320*/  IMAD.WIDE R44, R45, 0x4, R26 ;  /* 0x000000042d2c7825 */ /* 0x000fe200078e021a */
[----:B------:R-:W4:Y:S03]  /*0330*/  LDG.E.EL R8, desc[UR6][R24.64] ;  /* 0x0000000618087981 */ /* 0x000f26000c2e1900 */
[----:B------:R-:W-:Y:S02]  /*0340*/  IMAD.IADD R12, R2, 0x1, -R5 ;  /* 0x00000001020c7824 */ /* 0x000fe400078e0a05 */
[----:B------:R-:W4:Y:S02]  /*0350*/  LDG.E.EL R44, desc[UR6][R44.64] ;  /* 0x000000062c2c7981 */ /* 0x000f24000c2e1900 */
[----:B------:R-:W-:-:S04]  /*0360*/  IMAD R5, R12, 0x2, R37 ;  /* 0x000000020c057824 */ /* 0x000fc800078e0225 */
[----:B------:R-:W-:-:S05]  /*0370*/  IMAD.WIDE R4, R5, 0x4, R26 ;  /* 0x0000000405047825 */ /* 0x000fca00078e021a */
[----:B------:R-:W4:Y:S04]  /*0380*/  LDG.E.EL R9, desc[UR6][R4.64] ;  /* 0x0000000604097981 */ /* 0x000f28000c2e1900 */
[----:B------:R1:W4:Y:S02]  /*0390*/  LDG.E.EL R28, desc[UR6][R4.64+0x4] ;  /* 0x00000406041c7981 */ /* 0x000324000c2e1900 */
[----:B01----:R-:W-:-:S04]  /*03a0*/  IMAD R5, R12, 0x2, R17 ;  /* 0x000000020c057824 */ /* 0x003fc800078e0211 */
[----:B------:R-:W-:-:S05]  /*03b0*/  IMAD.WIDE R4, R5, 0x4, R26 ;  /* 0x0000000405047825 */ /* 0x000fca00078e021a */
[----:B------:R0:W4:Y:S02]  /*03c0*/  LDG.E.EL R31, desc[UR6][R4.64] ;  /* 0x00000006041f7981 */ /* 0x000124000c2e1900 */
[----:B0-----:R-:W-:Y:S02]  /*03d0*/  LOP3.LUT R5, R37, 0x40, RZ, 0xfc, !PT ;  /* 0x0000004025057812 */ /* 0x001fe400078efcff */
[C---:B--2---:R-:W-:Y:S02]  /*03e0*/  FSETP.GT.AND P3, PT, R6.reuse, R7, PT ;  /* 0x000000070600720b */ /* 0x044fe40003f64000 */
[----:B------:R-:W-:Y:S02]  /*03f0*/  FSETP.NAN.AND P0, PT, R6, R6, PT ;  /* 0x000000060600720b */ /* 0x000fe40003f08000 */
[----:B---3--:R-:W-:Y:S02]  /*0400*/  FSETP.GT.AND P2, PT, R30, R19, PT ;  /* 0x000000131e00720b */ /* 0x008fe40003f44000 */
[----:B------:R-:W-:-:S07]  /*0410*/  P2R R16, PR, RZ, 0x8 ;  /* 0x00000008ff107803 */ /* 0x000fce0000000000 */
[----:B------:R-:W-:Y:S02]  /*0420*/  @!P3 SEL R6, R6, R7, P0 ;  /* 0x000000070606b207 */ /* 0x000fe40000000000 */
[C---:B-----5:R-:W-:Y:S02]  /*0430*/  FSETP.GT.AND P1, PT, R29.reuse, R15, PT ;  /* 0x0000000f1d00720b */ /* 0x060fe40003f24000 */
[----:B------:R-:W-:Y:S02]  /*0440*/  FSETP.NAN.AND P0, PT, R30, R30, PT ;  /* 0x0000001e1e00720b */ /* 0x000fe40003f08000 */
[----:B----4-:R-:W-:Y:S02]  /*0450*/  FSETP.GEU.AND P3, PT, R6, R13, PT ;  /* 0x0000000d0600720b */ /* 0x010fe40003f6e000 */
[----:B------:R-:W-:Y:S02]  /*0460*/  @!P2 SEL R30, R30, R19, P0 ;  /* 0x000000131e1ea207 */ /* 0x000fe40000000000 */
[----:B------:R-:W-:-:S02]  /*0470*/  FSETP.NAN.AND P0, PT, R29, R29, PT ;  /* 0x0000001d1d00720b */ /* 0x000fc40003f08000 */
[----:B------:R-:W-:Y:S02]  /*0480*/  P2R R25, PR, RZ, 0x4 ;  /* 0x00000004ff197803 */ /* 0x000fe40000000000 */
[----:B------:R-:W-:Y:S02]  /*0490*/  FSETP.GEU.AND P2, PT, R30, R8, PT ;  /* 0x000000081e00720b */ /* 0x000fe40003f4e000 */
[----:B------:R-:W-:Y:S02]  /*04a0*/  @!P1 SEL R29, R29, R15, P0 ;  /* 0x0000000f1d1d9207 */ /* 0x000fe40000000000 */
[----:B------:R-:W-:Y:S02]  /*04b0*/  P2R R24, PR, RZ, 0x2 ;  /* 0x00000002ff187803 */ /* 0x000fe40000000000 */
[----:B------:R-:W-:Y:S02]  /*04c0*/  FSETP.NAN.AND P0, PT, R13, R13, PT ;  /* 0x0000000d0d00720b */ /* 0x000fe40003f08000 */
[----:B------:R-:W-:-:S02]  /*04d0*/  FSETP.GEU.AND P1, PT, R29, R44, PT ;  /* 0x0000002c1d00720b */ /* 0x000fc40003f2e000 */
[----:B------:R-:W-:Y:S02]  /*04e0*/  @P3 SEL R13, R13, R6, P0 ;  /* 0x000000060d0d3207 */ /* 0x000fe40000000000 */
[----:B------:R-:W-:-:S04]  /*04f0*/  FSETP.NAN.AND P0, PT, R8, R8, PT ;  /* 0x000000080800720b */ /* 0x000fc80003f08000 */
[----:B------:R-:W-:Y:S02]  /*0500*/  @P2 SEL R8, R8, R30, P0 ;  /* 0x0000001e08082207 */ /* 0x000fe40000000000 */
[C---:B------:R-:W-:Y:S02]  /*0510*/  FSETP.NAN.AND P0, PT, R44.reuse, R44, PT ;  /* 0x0000002c2c00720b */ /* 0x040fe40003f08000 */
[----:B------:R-:W-:Y:S02]  /*0520*/  P2R R10, PR, RZ, 0x2 ;  /* 0x00000002ff0a7803 */ /* 0x000fe40000000000 */
[----:B------:R-:W-:Y:S02]  /*0530*/  @P1 SEL R44, R44, R29, P0 ;  /* 0x0000001d2c2c1207 */ /* 0x000fe40000000000 */
[----:B------:R-:W-:Y:S02]  /*0540*/  FSETP.GT.AND P1, PT, R28, R9, PT ;  /* 0x000000091c00720b */ /* 0x000fe40003f24000 */
[----:B------:R-:W-:-:S02]  /*0550*/  LOP3.LUT R7, R0, 0x4, R39, 0xfe, !PT ;  /* 0x0000000400077812 */ /* 0x000fc400078efe27 */
[----:B------:R-:W-:Y:S02]  /*0560*/  FSETP.NAN.AND P0, PT, R28, R28, PT ;  /* 0x0000001c1c00720b */ /* 0x000fe40003f08000 */
[----:B------:R-:W-:-:S04]  /*0570*/  LEA.HI R6, R34, R7, RZ, 0x5 ;  /* 0x0000000722067211 */ /* 0x000fc800078f28ff */
[----:B------:R-:W-:-:S03]  /*0580*/  LOP3.LUT R6, R6, 0x7fffffe0, RZ, 0xc0, !PT ;  /* 0x7fffffe006067812 */ /* 0x000fc600078ec0ff */
[----:B------:R-:W-:Y:S02]  /*0590*/  @!P1 SEL R28, R28, R9, P0 ;  /* 0x000000091c1c9207 */ /* 0x000fe40000000000 */
[----:B------:R-:W-:Y:S01]  /*05a0*/  P2R R23, PR, RZ, 0x2 ;  /* 0x00000002ff177803 */ /* 0x000fe20000000000 */
[----:B------:R-:W-:Y:S01]  /*05b0*/  IMAD.IADD R30, R7, 0x1, -R6 ;  /* 0x00000001071e7824 */ /* 0x000fe200078e0a06 */
[----:B------:R-:W-:-:S03]  /*05c0*/  FSETP.GEU.AND P1, PT, R28, R31, PT ;  /* 0x0000001f1c00720b */ /* 0x000fc60003f2e000 */
[----:B------:R-:W-:Y:S01]  /*05d0*/  IMAD R7, R30, 0x2, R37 ;  /* 0x000000021e077824 */ /* 0x000fe200078e0225 */
[----:B------:R-:W-:-:S03]  /*05e0*/  FSETP.NAN.AND P0, PT, R31, R31, PT ;  /* 0x0000001f1f00720b */ /* 0x000fc60003f08000 */
[----:B------:R-:W-:-:S05]  /*05f0*/  IMAD.WIDE R6, R7, 0x4, R26 ;  /* 0x0000000407067825 */ /* 0x000fca00078e021a */
[----:B------:R-:W2:Y:S01]  /*0600*/  LDG.E.EL R9, desc[UR6][R6.64] ;  /* 0x0000000606097981 */ /* 0x000ea2000c2e1900 */
[----:B------:R-:W-:-:S03]  /*0610*/  @P1 SEL R31, R31, R28, P0 ;  /* 0x0000001c1f1f1207 */ /* 0x000fc60000000000 */
[----:B------:R0:W2:Y:S01]  /*0620*/  LDG.E.EL R28, desc[UR6][R6.64+0x4] ;  /* 0x00000406061c7981 */ /* 0x0000a2000c2e1900 */
[----:B------:R-:W-:-:S04]  /*0630*/  IMAD R5, R30, 0x2, R5 ;  /* 0x000000021e057824 */ /* 0x000fc800078e0205 */
[----:B------:R-:W-:-:S05]  /*0640*/  IMAD.WIDE R4, R5, 0x4, R26 ;  /* 0x0000000405047825 */ /* 0x000fca00078e021a */
[----:B------:R-:W3:Y:S01]  /*0650*/  LDG.E.EL R29, desc[UR6][R4.64] ;  /* 0x00000006041d7981 */ /* 0x000ee2000c2e1900 */
[----:B------:R-:W-:Y:S02]  /*0660*/  P2R R32, PR, RZ, 0x2 ;  /* 0x00000002ff207803 */ /* 0x000fe40000000000 */
[----:B0-----:R-:W-:-:S04]  /*0670*/  LOP3.LUT R7, R0, 0x5, R39, 0xfe, !PT ;  /* 0x0000000500077812 */ /* 0x001fc800078efe27 */
[----:B------:R-:W-:-:S04]  /*0680*/  LEA.HI R6, R34, R7, RZ, 0x5 ;  /* 0x0000000722067211 */ /* 0x000fc800078f28ff */
[----:B------:R-:W-:Y:S02]  /*0690*/  LOP3.LUT R6, R6, 0x7fffffe0, RZ, 0xc0, !PT ;  /* 0x7fffffe006067812 */ /* 0x000fe400078ec0ff */
[C---:B--2---:R-:W-:Y:S02]  /*06a0*/  FSETP.GT.AND P1, PT, R28.reuse, R9, PT ;  /* 0x000000091c00720b */ /* 0x044fe40003f24000 */
[----:B------:R-:W-:Y:S02]  /*06b0*/  FSETP.NAN.AND P0, PT, R28, R28, PT ;  /* 0x0000001c1c00720b */ /* 0x000fe40003f08000 */
[----:B------:R-:W-:-:S09]  /*06c0*/  P2R R22, PR, RZ, 0x2 ;  /* 0x00000002ff167803 */ /* 0x000fd20000000000 */
[----:B------:R-:W-:-:S04]  /*06d0*/  @!P1 SEL R28, R28, R9, P0 ;  /* 0x000000091c1c9207 */ /* 0x000fc80000000000 */
[-C--:B---3--:R-:W-:Y:S02]  /*06e0*/  FSETP.GEU.AND P1, PT, R28, R29.reuse, PT ;  /* 0x0000001d1c00720b */ /* 0x088fe40003f2e000 */
[----:B------:R-:W-:-:S11]  /*06f0*/  FSETP.NAN.AND P0, PT, R29, R29, PT ;  /* 0x0000001d1d00720b */ /* 0x000fd60003f08000 */
[----:B------:R-:W-:Y:S01]  /*0700*/  @P1 SEL R29, R29, R28, P0 ;  /* 0x0000001c1d1d1207 */ /* 0x000fe20000000000 */
[----:B------:R-:W-:-:S04]  /*0710*/  IMAD.IADD R28, R7, 0x1, -R6 ;  /* 0x00000001071c7824 */ /* 0x000fc800078e0a06 */
[----:B------:R-:W-:-:S04]  /*0720*/  IMAD R7, R28, 0x2, R37 ;  /* 0x000000021c077824 */ /* 0x000fc800078e0225 */
[----:B------:R-:W-:-:S05]  /*0730*/  IMAD.WIDE R6, R7, 0x4, R26 ;  /* 0x0000000407067825 */ /* 0x000fca00078e021a */
[----:B------:R-:W2:Y:S04]  /*0740*/  LDG.E.EL R9, desc[UR6][R6.64] ;  /* 0x0000000606097981 */ /* 0x000ea8000c2e1900 */
[----:B------:R0:W2:Y:S01]  /*0750*/  LDG.E.EL R15, desc[UR6][R6.64+0x4] ;  /* 0x00000406060f7981 */ /* 0x0000a2000c2e1900 */
[----:B------:R-:W-:-:S04]  /*0760*/  IMAD R5, R28, 0x2, R17 ;  /* 0x000000021c057824 */ /* 0x000fc800078e0211 */
[----:B------:R-:W-:-:S05]  /*0770*/  IMAD.WIDE R4, R5, 0x4, R26 ;  /* 0x0000000405047825 */ /* 0x000fca00078e021a */
[----:B------:R-:W3:Y:S01]  /*0780*/  LDG.E.EL R40, desc[UR6][R4.64] ;  /* 0x0000000604287981 */ /* 0x000ee2000c2e1900 */
[----:B------:R-:W-:Y:S02]  /*0790*/  P2R R36, PR, RZ, 0x2 ;  /* 0x00000002ff247803 */ /* 0x000fe40000000000 */
[----:B------:R-:W-:-:S05]  /*07a0*/  LOP3.LUT R33, R37, 0x41, RZ, 0xfc, !PT ;  /* 0x0000004125217812 */ /* 0x000fca00078efcff */
[----:B0-----:R-:W-:-:S04]  /*07b0*/  IMAD R7, R18, 0x2, R33 ;  /* 0x0000000212077824 */ /* 0x001fc800078e0221 */
[----:B------:R-:W-:Y:S01]  /*07c0*/  IMAD.WIDE R6, R7, 0x4, R26 ;  /* 0x0000000407067825 */ /* 0x000fe200078e021a */
[C---:B--2---:R-:W-:Y:S02]  /*07d0*/  FSETP.GT.AND P1, PT, R15.reuse, R9, PT ;  /* 0x000000090f00720b */ /* 0x044fe40003f24000 */
[----:B------:R-:W-:-:S11]  /*07e0*/  FSETP.NAN.AND P0, PT, R15, R15, PT ;  /* 0x0000000f0f00720b */ /* 0x000fd60003f08000 */
[----:B------:R-:W-:-:S04]  /*07f0*/  @!P1 SEL R15, R15, R9, P0 ;  /* 0x000000090f0f9207 */ /* 0x000fc80000000000 */
[-C--:B---3--:R-:W-:Y:S02]  /*0800*/  FSETP.GEU.AND P0, PT, R15, R40.reuse, PT ;  /* 0x000000280f00720b */ /* 0x088fe40003f0e000 */
[----:B------:R-:W-:Y:S02]  /*0810*/  P2R R21, PR, RZ, 0x2 ;  /* 0x00000002ff157803 */ /* 0x000fe40000000000 */
[----:B------:R-:W-:-:S09]  /*0820*/  FSETP.NAN.AND P1, PT, R40, R40, PT ;  /* 0x000000282800720b */ /* 0x000fd20003f28000 */
[----:B------:R-:W-:Y:S02]  /*0830*/  @P0 SEL R40, R40, R15, P1 ;  /* 0x0000000f28280207 */ /* 0x000fe40000800000 */
[----:B------:R-:W2:Y:S01]  /*0840*/  LDG.E.EL R15, desc[UR6][R6.64] ;  /* 0x00000006060f7981 */ /* 0x000ea2000c2e1900 */
[----:B------:R-:W-:Y:S01]  /*0850*/  P2R R11, PR, RZ, 0x4 ;  /* 0x00000004ff0b7803 */ /* 0x000fe20000000000 */
[----:B------:R-:W-:Y:S01]  /*0860*/  IMAD R9, R14, 0x2, R33 ;  /* 0x000000020e097824 */ /* 0x000fe200078e0221 */
[-C--:B--2---:R-:W-:Y:S02]  /*0870*/  FSETP.GEU.AND P2, PT, R8, R15.reuse, PT ;  /* 0x0000000f0800720b */ /* 0x084fe40003f4e000 */
[----:B------:R-:W-:-:S11]  /*0880*/  FSETP.NAN.AND P1, PT, R15, R15, PT ;  /* 0x0000000f0f00720b */ /* 0x000fd60003f28000 */
[----:B------:R-:W-:Y:S01]  /*0890*/  @P2 SEL R15, R15, R8, P1 ;  /* 0x000000080f0f2207 */ /* 0x000fe20000800000 */
[----:B------:R-:W-:-:S05]  /*08a0*/  IMAD.WIDE R8, R9, 0x4, R26 ;  /* 0x0000000409087825 */ /* 0x000fca00078e021a */
[----:B------:R-:W2:Y:S01]  /*08b0*/  LDG.E.EL R14, desc[UR6][R8.64] ;  /* 0x00000006080e7981 */ /* 0x000ea2000c2e1900 */
[----:B------:R-:W-:-:S04]  /*08c0*/  LOP3.LUT R5, R0, 0x6, R39, 0xfe, !PT ;  /* 0x0000000600057812 */ /* 0x000fc800078efe27 */
[----:B------:R-:W-:-:S04]  /*08d0*/  LEA.HI R6, R34, R5, RZ, 0x5 ;  /* 0x0000000522067211 */ /* 0x000fc800078f28ff */
[----:B------:R-:W-:Y:S02]  /*08e0*/  LOP3.LUT R6, R6, 0x7fffffe0, RZ, 0xc0, !PT ;  /* 0x7fffffe006067812 */ /* 0x000fe400078ec0ff */
[----:B------:R-:W-:-:S03]  /*08f0*/  P2R R4, PR, RZ, 0x1 ;  /* 0x00000001ff047803 */ /* 0x000fc60000000000 */
[----:B------:R-:W-:-:S04]  /*0900*/  IMAD.IADD R42, R5, 0x1, -R6 ;  /* 0x00000001052a7824 */ /* 0x000fc800078e0a06 */
[----:B------:R-:W-:-:S04]  /*0910*/  IMAD R7, R42, 0x2, R37 ;  /* 0x000000022a077824 */ /* 0x000fc800078e0225 */
[----:B------:R-:W-:-:S05]  /*0920*/  IMAD.WIDE R6, R7, 0x4, R26 ;  /* 0x0000000407067825 */ /* 0x000fca00078e021a */
[----:B------:R-:W3:Y:S01]  /*0930*/  LDG.E.EL R41, desc[UR6][R6.64+0x4] ;  /* 0x0000040606297981 */ /* 0x000ee2000c2e1900 */
[-C--:B--2---:R-:W-:Y:S02]  /*0940*/  FSETP.GEU.AND P0, PT, R13, R14.reuse, PT ;  /* 0x0000000e0d00720b */ /* 0x084fe40003f0e000 */
[----:B------:R-:W-:-:S11]  /*0950*/  FSETP.NAN.AND P1, PT, R14, R14, PT ;  /* 0x0000000e0e00720b */ /* 0x000fd60003f28000 */
[----:B------:R-:W-:Y:S02]  /*0960*/  @P0 SEL R14, R14, R13, P1 ;  /* 0x0000000d0e0e0207 */ /* 0x000fe40000800000 */
[----:B------:R-:W2:Y:S01]  /*0970*/  LDG.E.EL R13, desc[UR6][R6.64] ;  /* 0x00000006060d7981 */ /* 0x000ea2000c2e1900 */
[----:B------:R-:W-:Y:S01]  /*0980*/  P2R R19, PR, RZ, 0x1 ;  /* 0x00000001ff137803 */ /* 0x000fe20000000000 */
[----:B------:R-:W-:-:S04]  /*0990*/  IMAD R9, R38, 0x2, R33 ;  /* 0x0000000226097824 */ /* 0x000fc800078e0221 */
[----:B------:R-:W-:Y:S01]  /*09a0*/  IMAD.WIDE R8, R9, 0x4, R26 ;  /* 0x0000000409087825 */ /* 0x000fe200078e021a */
[C---:B---3--:R-:W-:Y:S02]  /*09b0*/  FSETP.NAN.AND P1, PT, R41.reuse, R41, PT ;  /* 0x000000292900720b */ /* 0x048fe40003f28000 */
[----:B--2---:R-:W-:-:S13]  /*09c0*/  FSETP.GT.AND P0, PT, R41, R13, PT ;  /* 0x0000000d2900720b */ /* 0x004fda0003f04000 */
[----:B------:R-:W-:Y:S02]  /*09d0*/  @!P0 SEL R41, R41, R13, P1 ;  /* 0x0000000d29298207 */ /* 0x000fe40000800000 */
[----:B------:R0:W2:Y:S01]  /*09e0*/  LDG.E.EL R13, desc[UR6][R8.64] ;  /* 0x00000006080d7981 */ /* 0x0000a2000c2e1900 */
[----:B------:R-:W-:-:S04]  /*09f0*/  LOP3.LUT R39, R0, 0x7, R39, 0xfe, !PT ;  /* 0x0000000700277812 */ /* 0x000fc800078efe27 */
[----:B------:R-:W-:-:S04]  /*0a00*/  LEA.HI R34, R34, R39, RZ, 0x5 ;  /* 0x0000002722227211 */ /* 0x000fc800078f28ff */
[----:B------:R-:W-:Y:S01]  /*0a10*/  LOP3.LUT R34, R34, 0x7fffffe0, RZ, 0xc0, !PT ;  /* 0x7fffffe022227812 */ /* 0x000fe200078ec0ff */
[----:B------:R-:W-:Y:S01]  /*0a20*/  IMAD R35, R42, 0x2, R17 ;  /* 0x000000022a237824 */ /* 0x000fe200078e0211 */
[----:B------:R-:W-:-:S03]  /*0a30*/  P2R R5, PR, RZ, 0x1 ;  /* 0x00000001ff057803 */ /* 0x000fc60000000000 */
[----:B------:R-:W-:Y:S02]  /*0a40*/  IMAD.IADD R34, R39, 0x1, -R34 ;  /* 0x0000000127227824 */ /* 0x000fe400078e0a22 */
[----:B------:R-:W-:-:S04]  /*0a50*/  IMAD.WIDE R6, R35, 0x4, R26 ;  /* 0x0000000423067825 */ /* 0x000fc800078e021a */
[----:B0-----:R-:W-:Y:S01]  /*0a60*/  IMAD R9, R34, 0x2, R37 ;  /* 0x0000000222097824 */ /* 0x001fe200078e0225 */
[----:B------:R-:W3:Y:S03]  /*0a70*/  LDG.E.EL R35, desc[UR6][R6.64] ;  /* 0x0000000606237981 */ /* 0x000ee6000c2e1900 */
[----:B------:R-:W-:-:S05]  /*0a80*/  IMAD.WIDE R8, R9, 0x4, R26 ;  /* 0x0000000409087825 */ /* 0x000fca00078e021a */
[----:B------:R-:W4:Y:S01]  /*0a90*/  LDG.E.EL R37, desc[UR6][R8.64+0x4] ;  /* 0x0000040608257981 */ /* 0x000f22000c2e1900 */
[-C--:B--2---:R-:W-:Y:S02]  /*0aa0*/  FSETP.GEU.AND P0, PT, R44, R13.reuse, PT ;  /* 0x0000000d2c00720b */ /* 0x084fe40003f0e000 */
[----:B------:R-:W-:-:S11]  /*0ab0*/  FSETP.NAN.AND P1, PT, R13, R13, PT ;  /* 0x0000000d0d00720b */ /* 0x000fd60003f28000 */
[----:B------:R-:W-:Y:S02]  /*0ac0*/  @P0 SEL R13, R13, R44, P1 ;  /* 0x0000002c0d0d0207 */ /* 0x000fe40000800000 */
[----:B------:R-:W2:Y:S01]  /*0ad0*/  LDG.E.EL R44, desc[UR6][R8.64] ;  /* 0x00000006082c7981 */ /* 0x000ea2000c2e1900 */
[----:B------:R-:W-:Y:S02]  /*0ae0*/  P2R R38, PR, RZ, 0x1 ;  /* 0x00000001ff267803 */ /* 0x000fe40000000000 */
[-C--:B---3--:R-:W-:Y:S02]  /*0af0*/  FSETP.GEU.AND P1, PT, R41, R35.reuse, PT ;  /* 0x000000232900720b */ /* 0x088fe40003f2e000 */
[----:B------:R-:W-:Y:S02]  /*0b00*/  P2R R18, PR, RZ, 0x4 ;  /* 0x00000004ff127803 */ /* 0x000fe40000000000 */
[----:B------:R-:W-:-:S09]  /*0b10*/  FSETP.NAN.AND P2, PT, R35, R35, PT ;  /* 0x000000232300720b */ /* 0x000fd20003f48000 */
[----:B------:R-:W-:Y:S02]  /*0b20*/  @P1 SEL R35, R35, R41, P2 ;  /* 0x0000002923231207 */ /* 0x000fe40001000000 */
[C---:B----4-:R-:W-:Y:S02]  /*0b30*/  FSETP.NAN.AND P2, PT, R37.reuse, R37, PT ;  /* 0x000000252500720b */ /* 0x050fe40003f48000 */
[----:B------:R-:W-:Y:S01]  /*0b40*/  P2R R20, PR, RZ, 0x8 ;  /* 0x00000008ff147803 */ /* 0x000fe20000000000 */
[----:B------:R-:W-:Y:S01]  /*0b50*/  IMAD R17, R34, 0x2, R17 ;  /* 0x0000000222117824 */ /* 0x000fe200078e0211 */
[----:B--2---:R-:W-:-:S04]  /*0b60*/  FSETP.GT.AND P0, PT, R37, R44, PT ;  /* 0x0000002c2500720b */ /* 0x004fc80003f04000 */
[----:B------:R-:W-:-:S09]  /*0b70*/  P2R R7, PR, RZ, 0x1 ;  /* 0x00000001ff077803 */ /* 0x000fd20000000000 */
[----:B------:R-:W-:Y:S02]  /*0b80*/  @!P0 SEL R37, R37, R44, P2 ;  /* 0x0000002c25258207 */ /* 0x000fe40001000000 */
[----:B------:R-:W-:-:S04]  /*0b90*/  ISETP.NE.AND P0, PT, R36, RZ, PT ;  /* 0x000000ff2400720c */ /* 0x000fc80003f05270 */
[----:B------:R-:W-:Y:S02]  /*0ba0*/  P2R R8, PR, RZ, 0x1 ;  /* 0x00000001ff087803 */ /* 0x000fe40000000000 */
        /* <DEDUP_REMOVED lines=18> */
[----:B------:R-:W-:Y:S01]  /*0cd0*/  ISETP.NE.AND P0, PT, R16, RZ, PT ;  /* 0x000000ff1000720c */ /* 0x000fe20003f05270 */
[----:B------:R-:W-:-:S05]  /*0ce0*/  IMAD.WIDE R16, R17, 0x4, R26 ;  /* 0x0000000411107825 */ /* 0x000fca00078e021a */
[----:B------:R-:W2:Y:S02]  /*0cf0*/  LDG.E.EL R36, desc[UR6][R16.64] ;  /* 0x0000000610247981 */ /* 0x000ea4000c2e1900 */
[-C--:B--2---:R-:W-:Y:S02]  /*0d00*/  FSETP.GEU.AND P2, PT, R37, R36.reuse, PT ;  /* 0x000000242500720b */ /* 0x084fe40003f4e000 */
[----:B------:R-:W-:-:S11]  /*0d10*/  FSETP.NAN.AND P3, PT, R36, R36, PT ;  /* 0x000000242400720b */ /* 0x000fd60003f68000 */
[----:B------:R-:W-:Y:S02]  /*0d20*/  @P2 SEL R36, R36, R37, P3 ;  /* 0x0000002524242207 */ /* 0x000fe40001800000 */
[----:B------:R-:W-:Y:S02]  /*0d30*/  P2R R37, PR, RZ, 0x4 ;  /* 0x00000004ff257803 */ /* 0x000fe40000000000 */
[----:B------:R-:W-:-:S04]  /*0d40*/  ISETP.NE.AND P2, PT, R38, RZ, PT ;  /* 0x000000ff2600720c */ /* 0x000fc80003f45270 */
[----:B------:R-:W-:Y:S02]  /*0d50*/  P2R R38, PR, RZ, 0x4 ;  /* 0x00000004ff267803 */ /* 0x000fe40000000000 */
[----:B------:R-:W-:Y:S01]  /*0d60*/  ISETP.NE.AND P2, PT, R19, RZ, PT ;  /* 0x000000ff1300720c */ /* 0x000fe20003f45270 */
[----:B------:R-:W-:-:S03]  /*0d70*/  IMAD R19, R12, 0x2, R33 ;  /* 0x000000020c137824 */ /* 0x000fc600078e0221 */
[----:B------:R-:W-:Y:S02]  /*0d80*/  P2R R39, PR, RZ, 0x4 ;  /* 0x00000004ff277803 */ /* 0x000fe40000000000 */
[----:B------:R-:W-:Y:S01]  /*0d90*/  ISETP.NE.AND P2, PT, R18, RZ, PT ;  /* 0x000000ff1200720c */ /* 0x000fe20003f45270 */
[----:B------:R-:W-:-:S05]  /*0da0*/  IMAD.WIDE R18, R19, 0x4, R26 ;  /* 0x0000000413127825 */ /* 0x000fca00078e021a */
[----:B------:R-:W2:Y:S01]  /*0db0*/  LDG.E.EL R12, desc[UR6][R18.64] ;  /* 0x00000006120c7981 */ /* 0x000ea2000c2e1900 */
[----:B------:R-:W-:Y:S02]  /*0dc0*/  P2R R6, PR, RZ, 0x2 ;  /* 0x00000002ff067803 */ /* 0x000fe40000000000 */
[-C--:B--2---:R-:W-:Y:S02]  /*0dd0*/  FSETP.GEU.AND P1, PT, R31, R12.reuse, PT ;  /* 0x0000000c1f00720b */ /* 0x084fe40003f2e000 */
[----:B------:R-:W-:-:S11]  /*0de0*/  FSETP.NAN.AND P3, PT, R12, R12, PT ;  /* 0x0000000c0c00720b */ /* 0x000fd60003f68000 */
[----:B------:R-:W-:Y:S01]  /*0df0*/  @P1 SEL R12, R12, R31, P3 ;  /* 0x0000001f0c0c1207 */ /* 0x000fe20001800000 */
[----:B------:R-:W-:-:S04]  /*0e00*/  IMAD R31, R30, 0x2, R33 ;  /* 0x000000021e1f7824 */ /* 0x000fc800078e0221 */
[----:B------:R-:W-:-:S05]  /*0e10*/  IMAD.WIDE R30, R31, 0x4, R26 ;  /* 0x000000041f1e7825 */ /* 0x000fca00078e021a */
[----:B------:R0:W2:Y:S01]  /*0e20*/  LDG.E.EL R16, desc[UR6][R30.64] ;  /* 0x000000061e107981 */ /* 0x0000a2000c2e1900 */
[----:B------:R-:W-:-:S04]  /*0e30*/  IMAD R19, R42, 0x2, R33 ;  /* 0x000000022a137824 */ /* 0x000fc800078e0221 */
[----:B0-----:R-:W-:-:S05]  /*0e40*/  IMAD.WIDE R30, R19, 0x4, R26 ;  /* 0x00000004131e7825 */ /* 0x001fca00078e021a */
[----:B------:R-:W3:Y:S01]  /*0e50*/  LDG.E.EL R18, desc[UR6][R30.64] ;  /* 0x000000061e127981 */ /* 0x000ee2000c2e1900 */
[-C--:B--2---:R-:W-:Y:S02]  /*0e60*/  FSETP.GEU.AND P3, PT, R29, R16.reuse, PT ;  /* 0x000000101d00720b */ /* 0x084fe40003f6e000 */
[----:B------:R-:W-:-:S11]  /*0e70*/  FSETP.NAN.AND P4, PT, R16, R16, PT ;  /* 0x000000101000720b */ /* 0x000fd60003f88000 */
[----:B------:R-:W-:Y:S01]  /*0e80*/  @P3 SEL R16, R16, R29, P4 ;  /* 0x0000001d10103207 */ /* 0x000fe20002000000 */
[----:B------:R-:W-:-:S04]  /*0e90*/  IMAD R29, R28, 0x2, R33 ;  /* 0x000000021c1d7824 */ /* 0x000fc800078e0221 */
[----:B------:R-:W-:-:S05]  /*0ea0*/  IMAD.WIDE R28, R29, 0x4, R26 ;  /* 0x000000041d1c7825 */ /* 0x000fca00078e021a */
[----:B------:R0:W2:Y:S01]  /*0eb0*/  LDG.E.EL R17, desc[UR6][R28.64] ;  /* 0x000000061c117981 */ /* 0x0000a2000c2e1900 */
[----:B------:R-:W-:-:S04]  /*0ec0*/  IMAD R33, R34, 0x2, R33 ;  /* 0x0000000222217824 */ /* 0x000fc800078e0221 */
[----:B------:R-:W-:-:S05]  /*0ed0*/  IMAD.WIDE R26, R33, 0x4, R26 ;  /* 0x00000004211a7825 */ /* 0x000fca00078e021a */
[----:B------:R-:W4:Y:S01]  /*0ee0*/  LDG.E.EL R19, desc[UR6][R26.64] ;  /* 0x000000061a137981 */ /* 0x000f22000c2e1900 */
[----:B---3--:R-:W-:Y:S02]  /*0ef0*/  FSETP.NAN.AND P6, PT, R18, R18, PT ;  /* 0x000000121200720b */ /* 0x008fe40003fc8000 */
[----:B------:R-:W-:Y:S01]  /*0f00*/  P2R R32, PR, RZ, 0x1 ;  /* 0x00000001ff207803 */ /* 0x000fe20000000000 */
[----:B------:R-:W-:Y:S01]  /*0f10*/  UPRMT UR4, UR5, 0x654, UR4 ;  /* 0x0000065405047896 */ /* 0x000fe20008000004 */
[----:B------:R-:W-:-:S05]  /*0f20*/  IMAD.SHL.U32 R3, R3, 0x4, RZ ;  /* 0x0000000403037824 */ /* 0x000fca00078e00ff */
[----:B------:R-:W-:-:S04]  /*0f30*/  LOP3.LUT R3, R3, 0x1fc, RZ, 0xc0, !PT ;  /* 0x000001fc03037812 */ /* 0x000fc800078ec0ff */
[----:B0-----:R-:W-:Y:S02]  /*0f40*/  LEA R29, R3, UR4, 0x2 ;  /* 0x00000004031d7c11 */ /* 0x001fe4000f8e10ff */
[----:B------:R-:W-:Y:S02]  /*0f50*/  LOP3.LUT R3, R0, R3, RZ, 0xfc, !PT ;  /* 0x0000000300037212 */ /* 0x000fe400078efcff */
[----:B------:R-:W-:Y:S02]  /*0f60*/  SHF.R.S32.HI R0, RZ, 0x1f, R0 ;  /* 0x0000001fff007819 */ /* 0x000fe40000011400 */
[-C--:B--2---:R-:W-:Y:S02]  /*0f70*/  FSETP.GEU.AND P4, PT, R40, R17.reuse, PT ;  /* 0x000000112800720b */ /* 0x084fe40003f8e000 */
[----:B------:R-:W-:-:S11]  /*0f80*/  FSETP.NAN.AND P5, PT, R17, R17, PT ;  /* 0x000000111100720b */ /* 0x000fd60003fa8000 */
[----:B------:R-:W-:Y:S02]  /*0f90*/  @P4 SEL R17, R17, R40, P5 ;  /* 0x0000002811114207 */ /* 0x000fe40002800000 */
[----:B------:R-:W-:Y:S02]  /*0fa0*/  FSETP.GEU.AND P5, PT, R35, R18, PT ;  /* 0x000000122300720b */ /* 0x000fe40003fae000 */
[----:B----4-:R-:W-:-:S11]  /*0fb0*/  FSETP.NAN.AND P0, PT, R19, R19, PT ;  /* 0x000000131300720b */ /* 0x010fd60003f08000 */
[----:B------:R-:W-:Y:S02]  /*0fc0*/  @P5 SEL R18, R18, R35, P6 ;  /* 0x0000002312125207 */ /* 0x000fe40003000000 */
[----:B------:R-:W-:-:S13]  /*0fd0*/  FSETP.GEU.AND P6, PT, R36, R19, PT ;  /* 0x000000132400720b */ /* 0x000fda0003fce000 */
[----:B------:R-:W-:Y:S02]  /*0fe0*/  @P6 SEL R19, R19, R36, P0 ;  /* 0x0000002413136207 */ /* 0x000fe40000000000 */
[----:B------:R-:W-:-:S04]  /*0ff0*/  ISETP.NE.AND P0, PT, R32, RZ, PT ;  /* 0x000000ff2000720c */ /* 0x000fc80003f05270 */
[----:B------:R-:W-:Y:S02]  /*1000*/  SEL R28, RZ, 0x1, !P0 ;  /* 0x00000001ff1c7807 */ /* 0x000fe40004000000 */
        /* <DEDUP_REMOVED lines=11> */
[----:B------:R-:W-:Y:S02]  /*10c0*/  SEL R28, R28, 0x2, P0 ;  /* 0x000000021c1c7807 */ /* 0x000fe40000000000 */
        /* <DEDUP_REMOVED lines=8> */
[----:B------:R-:W-:Y:S02]  /*1150*/  ISETP.NE.AND P0, PT, R4, RZ, PT ;  /* 0x000000ff0400720c */ /* 0x000fe40003f05270 */
[----:B------:R-:W0:Y:S02]  /*1160*/  S2R R4, SR_TID.X ;  /* 0x0000000000047919 */ /* 0x000e240000002100 */
[----:B0-----:R-:W-:-:S05]  /*1170*/  IMAD.SHL.U32 R4, R4, 0x8, RZ ;  /* 0x0000000804047824 */ /* 0x001fca00078e00ff */
[----:B------:R-:W-:-:S04]  /*1180*/  LOP3.LUT R4, R4, 0x3f8, RZ, 0xc0, !PT ;  /* 0x000003f804047812 */ /* 0x000fc800078ec0ff */
[----:B------:R-:W-:Y:S01]  /*1190*/  LEA R26, R4, UR4, 0x2 ;  /* 0x00000004041a7c11 */ /* 0x000fe2000f8e10ff */
[----:B------:R-:W-:-:S04]  /*11a0*/  ULDC.64 UR4, c[0x0][0x218] ;  /* 0x0000860000047ab9 */ /* 0x000fc80000000a00 */
[----:B------:R0:W-:Y:S04]  /*11b0*/  STS.128 [R26], R12 ;  /* 0x0000000c1a007388 */ /* 0x0001e80000000c00 */
[----:B------:R1:W-:Y:S01]  /*11c0*/  STS.128 [R26+0x10], R16 ;  /* 0x000010101a007388 */ /* 0x0003e20000000c00 */
[----:B------:R-:W-:Y:S01]  /*11d0*/  BAR.SYNC.DEFER_BLOCKING 0x0 ;  /* 0x0000000000007b1d */ /* 0x000fe20000010000 */
[----:B------:R-:W-:Y:S02]  /*11e0*/  SEL R21, R21, 0x2, P0 ;  /* 0x0000000215157807 */ /* 0x000fe40000000000 */
[----:B------:R-:W-:Y:S02]  /*11f0*/  SEL R23, R23, 0x3, P1 ;  /* 0x0000000317177807 */ /* 0x000fe40000800000 */
[----:B------:R-:W-:-:S02]  /*1200*/  SEL R27, R21, 0x3, P4 ;  /* 0x00000003151b7807 */ /* 0x000fc40002000000 */
[----:B------:R-:W-:Y:S01]  /*1210*/  ISETP.NE.AND P0, PT, R7, RZ, PT ;  /* 0x000000ff0700720c */ /* 0x000fe20003f05270 */
[----:B------:R-:W2:Y:S01]  /*1220*/  LDC.64 R20, c[0x0][0x218] ;  /* 0x00008600ff147b82 */ /* 0x000ea20000000a00 */
[----:B------:R-:W-:Y:S02]  /*1230*/  ISETP.NE.AND P1, PT, R6, RZ, PT ;  /* 0x000000ff0600720c */ /* 0x000fe40003f25270 */
[----:B------:R-:W-:Y:S02]  /*1240*/  ISETP.NE.AND P4, PT, R5, RZ, PT ;  /* 0x000000ff0500720c */ /* 0x000fe40003f85270 */
[----:B------:R-:W-:Y:S01]  /*1250*/  SEL R25, R25, 0x3, P2 ;  /* 0x0000000319197807 */ /* 0x000fe20001000000 */
[----:B------:R-:W3:Y:S04]  /*1260*/  LDS.128 R8, [R29] ;  /* 0x000000001d087984 */ /* 0x000ee80000000c00 */
[----:B------:R4:W5:Y:S01]  /*1270*/  LDS.128 R4, [R29+0x800] ;  /* 0x000800001d047984 */ /* 0x0009620000000c00 */
[----:B------:R-:W-:-:S04]  /*1280*/  ISETP.NE.AND P2, PT, R39, RZ, PT ;  /* 0x000000ff2700720c */ /* 0x000fc80003f45270 */
[----:B------:R-:W-:Y:S02]  /*1290*/  SEL R28, R28, 0x3, P2 ;  /* 0x000000031c1c7807 */ /* 0x000fe40001000000 */
[----:B------:R-:W-:Y:S02]  /*12a0*/  ISETP.NE.AND P2, PT, R38, RZ, PT ;  /* 0x000000ff2600720c */ /* 0x000fe40003f45270 */
[----:B0-----:R-:W-:Y:S02]  /*12b0*/  SEL R13, RZ, 0x1, !P4 ;  /* 0x00000001ff0d7807 */ /* 0x001fe40006000000 */
[----:B------:R-:W-:Y:S02]  /*12c0*/  SEL R24, R24, 0x3, P2 ;  /* 0x0000000318187807 */ /* 0x000fe40001000000 */
[----:B------:R-:W-:Y:S02]  /*12d0*/  ISETP.NE.AND P2, PT, R37, RZ, PT ;  /* 0x000000ff2500720c */ /* 0x000fe40003f45270 */
[----:B------:R-:W-:-:S02]  /*12e0*/  SEL R12, RZ, 0x1, !P0 ;  /* 0x00000001ff0c7807 */ /* 0x000fc40004000000 */
[----:B------:R-:W-:Y:S02]  /*12f0*/  SEL R13, R13, 0x2, P1 ;  /* 0x000000020d0d7807 */ /* 0x000fe40000800000 */
[----:B------:R-:W-:Y:S02]  /*1300*/  SEL R12, R12, 0x2, P2 ;  /* 0x000000020c0c7807 */ /* 0x000fe40001000000 */
[----:B------:R-:W-:Y:S02]  /*1310*/  SEL R22, R22, 0x3, P3 ;  /* 0x0000000316167807 */ /* 0x000fe40001800000 */
[----:B------:R-:W-:Y:S02]  /*1320*/  SEL R13, R13, 0x3, P5 ;  /* 0x000000030d0d7807 */ /* 0x000fe40002800000 */
[----:B-1----:R-:W-:Y:S02]  /*1330*/  SEL R16, R12, 0x3, P6 ;  /* 0x000000030c107807 */ /* 0x002fe40003000000 */
[----:B------:R-:W-:-:S02]  /*1340*/  LEA R12, P0, R3, UR4, 0x2 ;  /* 0x00000004030c7c11 */ /* 0x000fc4000f8010ff */
[----:B------:R-:W-:Y:S02]  /*1350*/  PRMT R28, R28, 0x3340, R25 ;  /* 0x000033401c1c7816 */ /* 0x000fe40000000019 */
[----:B------:R-:W-:Y:S02]  /*1360*/  PRMT R23, R23, 0x3340, R24 ;  /* 0x0000334017177816 */ /* 0x000fe40000000018 */
[----:B------:R-:W-:Y:S02]  /*1370*/  PRMT R22, R22, 0x3340, R27 ;  /* 0x0000334016167816 */ /* 0x000fe4000000001b */
[----:B------:R-:W-:Y:S02]  /*1380*/  IADD3 R14, P1, R2, UR8, RZ ;  /* 0x00000008020e7c10 */ /* 0x000fe4000ff3e0ff */
[----:B----4-:R-:W-:Y:S01]  /*1390*/  PRMT R29, R13, 0x3340, R16 ;  /* 0x000033400d1d7816 */ /* 0x010fe20000000010 */
[C---:B--2---:R-:W-:Y:S01]  /*13a0*/  IMAD.WIDE R20, R3.reuse, 0x4, R20 ;  /* 0x0000000403147825 */ /* 0x044fe200078e0214 */
[----:B------:R-:W-:-:S02]  /*13b0*/  LEA.HI.X R13, R3, UR5, R0, 0x2, P0 ;  /* 0x00000005030d7c11 */ /* 0x000fc400080f1400 */
[----:B------:R-:W-:Y:S02]  /*13c0*/  LEA.HI.X.SX32 R15, R2, UR9, 0x1, P1 ;  /* 0x00000009020f7c11 */ /* 0x000fe400088f0eff */
[----:B------:R-:W-:Y:S02]  /*13d0*/  PRMT R28, R23, 0x5410, R28 ;  /* 0x00005410171c7816 */ /* 0x000fe4000000001c */
[----:B------:R-:W-:Y:S01]  /*13e0*/  PRMT R29, R22, 0x5410, R29 ;  /* 0x00005410161d7816 */ /* 0x000fe2000000001d */
[----:B---3--:R-:W-:Y:S04]  /*13f0*/  STG.E.128 desc[UR6][R20.64], R8 ;  /* 0x0000000814007986 */ /* 0x008fe8000c101d06 */
[----:B-----5:R-:W-:Y:S04]  /*1400*/  STG.E.128 desc[UR6][R12.64+0x800], R4 ;  /* 0x000800040c007986 */ /* 0x020fe8000c101d06 */
[----:B------:R-:W-:Y:S01]  /*1410*/  STG.E.64 desc[UR6][R14.64], R28 ;  /* 0x0000001c0e007986 */ /* 0x000fe2000c101b06 */
[----:B------:R-:W-:Y:S05]  /*1420*/  EXIT ;  /* 0x000000000000794d */ /* 0x000fea0003800000 */
.L_x_0:
[----:B------:R-:W-:-:S00]  /*1430*/  BRA `(.L_x_0) ;  /* 0xfffffffc00fc7947 */ /* 0x000fc0000383ffff */
[----:B------:R-:W-:-:S00]  /*1440*/  NOP ;  /* 0x0000000000007918 */ /* 0x000fc00000000000 */
        /* <DEDUP_REMOVED lines=11> */
.L_x_1:


//--------------------- .nv.shared.triton_poi_fused_max_pool2d_with_indices_2 --------------------------
	.section	.nv.shared.triton_poi_fused_max_pool2d_with_indices_2,"aw",@nobits
	.sectionflags	@""
	.align	16
	.zero		1024


//--------------------- .nv.constant0.triton_poi_fused_max_pool2d_with_indices_2 --------------------------
	.section	.nv.constant0.triton_poi_fused_max_pool2d_with_indices_2,"a",@progbits
	.sectionflags	@""
	.align	4
.nv.constant0.triton_poi_fused_max_pool2d_with_indices_2:
	.zero		556
